//
// Generated by NVIDIA NVVM Compiler
//
// Compiler Build ID: CL-36424714
// Cuda compilation tools, release 13.0, V13.0.88
// Based on NVVM 20.0.0
//

.version 9.0
.target sm_100
.address_size 64

	// .globl	_Z14nn_GELU_kernelPfS_
.global .align 4 .b8 x[256];
.global .align 4 .b8 scaled_x[256];
.global .align 4 .b8 neg_scaled[256];
.global .align 4 .b8 exp_neg[256];
.global .align 4 .b8 one_plus[256];
.global .align 4 .b8 sigmoid_out[256];
.global .align 4 .b8 result[256];

.visible .entry _Z14nn_GELU_kernelPfS_(
	.param .u64 .ptr .align 1 _Z14nn_GELU_kernelPfS__param_0,
	.param .u64 .ptr .align 1 _Z14nn_GELU_kernelPfS__param_1
)
{
	.reg .pred 	%p<4>;
	.reg .b32 	%r<11>;
	.reg .b32 	%f<9>;
	.reg .b64 	%rd<31>;

	ld.param.u64 	%rd1, [_Z14nn_GELU_kernelPfS__param_0];
	ld.param.u64 	%rd2, [_Z14nn_GELU_kernelPfS__param_1];
	mov.u32 	%r3, %tid.y;
	mov.u32 	%r4, %ctaid.y;
	mov.u32 	%r5, %ntid.y;
	mad.lo.s32 	%r1, %r4, %r5, %r3;
	mov.u32 	%r6, %tid.x;
	mov.u32 	%r7, %ctaid.x;
	mov.u32 	%r8, %ntid.x;
	mad.lo.s32 	%r2, %r7, %r8, %r6;
	setp.gt.u32 	%p1, %r1, 7;
	setp.gt.s32 	%p2, %r2, 7;
	or.pred  	%p3, %p1, %p2;
	@%p3 bra 	$L__BB0_2;
	cvta.to.global.u64 	%rd3, %rd1;
	cvta.to.global.u64 	%rd4, %rd2;
	shl.b32 	%r9, %r1, 3;
	add.s32 	%r10, %r9, %r2;
	mul.wide.s32 	%rd5, %r10, 4;
	add.s64 	%rd6, %rd3, %rd5;
	ld.global.f32 	%f1, [%rd6];
	mul.wide.u32 	%rd7, %r1, 32;
	mov.u64 	%rd8, x;
	add.s64 	%rd9, %rd8, %rd7;
	mul.wide.s32 	%rd10, %r2, 4;
	add.s64 	%rd11, %rd9, %rd10;
	st.global.f32 	[%rd11], %f1;
	mul.f32 	%f2, %f1, 0f3FD9DB23;
	mov.u64 	%rd12, scaled_x;
	add.s64 	%rd13, %rd12, %rd7;
	add.s64 	%rd14, %rd13, %rd10;
	st.global.f32 	[%rd14], %f2;
	neg.f32 	%f3, %f2;
	mov.u64 	%rd15, neg_scaled;
	add.s64 	%rd16, %rd15, %rd7;
	add.s64 	%rd17, %rd16, %rd10;
	st.global.f32 	[%rd17], %f3;
	mul.f32 	%f4, %f2, 0fBFB8AA3B;
	ex2.approx.f32 	%f5, %f4;
	mov.u64 	%rd18, exp_neg;
	add.s64 	%rd19, %rd18, %rd7;
	add.s64 	%rd20, %rd19, %rd10;
	st.global.f32 	[%rd20], %f5;
	add.f32 	%f6, %f5, 0f3F800000;
	mov.u64 	%rd21, one_plus;
	add.s64 	%rd22, %rd21, %rd7;
	add.s64 	%rd23, %rd22, %rd10;
	st.global.f32 	[%rd23], %f6;
	rcp.rn.f32 	%f7, %f6;
	mov.u64 	%rd24, sigmoid_out;
	add.s64 	%rd25, %rd24, %rd7;
	add.s64 	%rd26, %rd25, %rd10;
	st.global.f32 	[%rd26], %f7;
	mul.f32 	%f8, %f7, %f1;
	mov.u64 	%rd27, result;
	add.s64 	%rd28, %rd27, %rd7;
	add.s64 	%rd29, %rd28, %rd10;
	st.global.f32 	[%rd29], %f8;
	add.s64 	%rd30, %rd4, %rd5;
	st.global.f32 	[%rd30], %f8;
$L__BB0_2:
	ret;

}


// ===== COMPILED SASS (sm_100) =====

	.target	sm_100

	.elftype	@"ET_EXEC"


//--------------------- .note.nv.tkinfo           --------------------------
	.section	.note.nv.tkinfo,"",@"SHT_NOTE"
	.sectionflags	@"SHF_NOTE_NV_TKINFO"
	.tkinfo
        /*0018*/ 	.word	0x00000002
        /*0030*/ 	.string	""
        /*0030*/ 	.string	"ptxas"
        /*0030*/ 	.string	"Cuda compilation tools, release 13.0, V13.0.88"
        /*0030*/ 	.string	"Build cuda_13.0.r13.0/compiler.36424714_0"
        /*0030*/ 	.string	"-arch sm_100 -m 64 "



//--------------------- .note.nv.cuinfo           --------------------------
	.section	.note.nv.cuinfo,"",@"SHT_NOTE"
	.sectionflags	@"SHF_NOTE_NV_CUINFO"
        /*0018*/ 	.short	0x0002
        /*001a*/ 	.short	0x0064
        /*001c*/ 	.short	0x0082
	.zero		2


//--------------------- .nv.info                  --------------------------
	.section	.nv.info,"",@"SHT_CUDA_INFO"
	.align	4


	//----- nvinfo : EIATTR_REGCOUNT
	.align		4
        /*0000*/ 	.byte	0x04, 0x2f
        /*0002*/ 	.short	(.L_8 - .L_7)
	.align		4
.L_7:
        /*0004*/ 	.word	index@(_Z14nn_GELU_kernelPfS_)
        /*0008*/ 	.word	0x00000016


	//----- nvinfo : EIATTR_FRAME_SIZE
	.align		4
.L_8:
        /*000c*/ 	.byte	0x04, 0x11
        /*000e*/ 	.short	(.L_10 - .L_9)
	.align		4
.L_9:
        /*0010*/ 	.word	index@($__internal_0_$__cuda_sm20_rcp_rn_f32_slowpath)
        /*0014*/ 	.word	0x00000000


	//----- nvinfo : EIATTR_FRAME_SIZE
	.align		4
.L_10:
        /*0018*/ 	.byte	0x04, 0x11
        /*001a*/ 	.short	(.L_12 - .L_11)
	.align		4
.L_11:
        /*001c*/ 	.word	index@(_Z14nn_GELU_kernelPfS_)
        /*0020*/ 	.word	0x00000000


	//----- nvinfo : EIATTR_MIN_STACK_SIZE
	.align		4
.L_12:
        /*0024*/ 	.byte	0x04, 0x12
        /*0026*/ 	.short	(.L_14 - .L_13)
	.align		4
.L_13:
        /*0028*/ 	.word	index@(_Z14nn_GELU_kernelPfS_)
        /*002c*/ 	.word	0x00000000
.L_14:


//--------------------- .nv.compat                --------------------------
	.section	.nv.compat,"",@"SHT_CUDA_COMPAT_INFO"
	.align	4
        /*0000*/ 	.byte	0x02, 0x09, 0x00, 0x00, 0x02, 0x02, 0x01, 0x00, 0x02, 0x05, 0x05, 0x00, 0x03, 0x07, 0x01, 0x01
        /*0010*/ 	.byte	0x02, 0x03, 0x00, 0x00, 0x02, 0x06, 0x01, 0x00, 0x04, 0x0b, 0x08, 0x00, 0x01, 0x00, 0x00, 0x00
        /*0020*/ 	.byte	0x00, 0x00, 0x00, 0x00


//--------------------- .nv.info._Z14nn_GELU_kernelPfS_ --------------------------
	.section	.nv.info._Z14nn_GELU_kernelPfS_,"",@"SHT_CUDA_INFO"
	.sectionflags	@""
	.align	4


	//----- nvinfo : EIATTR_CUDA_API_VERSION
	.align		4
        /*0000*/ 	.byte	0x04, 0x37
        /*0002*/ 	.short	(.L_16 - .L_15)
.L_15:
        /*0004*/ 	.word	0x00000082


	//----- nvinfo : EIATTR_KPARAM_INFO
	.align		4
.L_16:
        /*0008*/ 	.byte	0x04, 0x17
        /*000a*/ 	.short	(.L_18 - .L_17)
.L_17:
        /*000c*/ 	.word	0x00000000
        /*0010*/ 	.short	0x0001
        /*0012*/ 	.short	0x0008
        /*0014*/ 	.byte	0x00, 0xf5, 0x21, 0x00


	//----- nvinfo : EIATTR_KPARAM_INFO
	.align		4
.L_18:
        /*0018*/ 	.byte	0x04, 0x17
        /*001a*/ 	.short	(.L_20 - .L_19)
.L_19:
        /*001c*/ 	.word	0x00000000
        /*0020*/ 	.short	0x0000
        /*0022*/ 	.short	0x0000
        /*0024*/ 	.byte	0x00, 0xf5, 0x21, 0x00


	//----- nvinfo : EIATTR_SPARSE_MMA_MASK
	.align		4
.L_20:
        /*0028*/ 	.byte	0x03, 0x50
        /*002a*/ 	.short	0x0000


	//----- nvinfo : EIATTR_MAXREG_COUNT
	.align		4
        /*002c*/ 	.byte	0x03, 0x1b
        /*002e*/ 	.short	0x00ff


	//----- nvinfo : EIATTR_MERCURY_ISA_VERSION
	.align		4
        /*0030*/ 	.byte	0x03, 0x5f
        /*0032*/ 	.short	0x0101


	//----- nvinfo : EIATTR_VRC_CTA_INIT_COUNT
	.align		4
        /*0034*/ 	.byte	0x02, 0x4a
	.zero		1
	.zero		1


	//----- nvinfo : EIATTR_EXIT_INSTR_OFFSETS
	.align		4
        /*0038*/ 	.byte	0x04, 0x1c
        /*003a*/ 	.short	(.L_22 - .L_21)


	//   ....[0]....
.L_21:
        /*003c*/ 	.word	0x000000b0


	//   ....[1]....
        /*0040*/ 	.word	0x00000470


	//----- nvinfo : EIATTR_CRS_STACK_SIZE
	.align		4
.L_22:
        /*0044*/ 	.byte	0x04, 0x1e
        /*0046*/ 	.short	(.L_24 - .L_23)
.L_23:
        /*0048*/ 	.word	0x00000000


	//----- nvinfo : EIATTR_CBANK_PARAM_SIZE
	.align		4
.L_24:
        /*004c*/ 	.byte	0x03, 0x19
        /*004e*/ 	.short	0x0010


	//----- nvinfo : EIATTR_PARAM_CBANK
	.align		4
        /*0050*/ 	.byte	0x04, 0x0a
        /*0052*/ 	.short	(.L_26 - .L_25)
	.align		4
.L_25:
        /*0054*/ 	.word	index@(.nv.constant0._Z14nn_GELU_kernelPfS_)
        /*0058*/ 	.short	0x0380
        /*005a*/ 	.short	0x0010


	//----- nvinfo : EIATTR_SW_WAR
	.align		4
.L_26:
        /*005c*/ 	.byte	0x04, 0x36
        /*005e*/ 	.short	(.L_28 - .L_27)
.L_27:
        /*0060*/ 	.word	0x00000008
.L_28:


//--------------------- .nv.callgraph             --------------------------
	.section	.nv.callgraph,"",@"SHT_CUDA_CALLGRAPH"
	.align	4
	.sectionentsize	8
	.align		4
        /*0000*/ 	.word	0x00000000
	.align		4
        /*0004*/ 	.word	0xffffffff
	.align		4
        /*0008*/ 	.word	0x00000000
	.align		4
        /*000c*/ 	.word	0xfffffffe
	.align		4
        /*0010*/ 	.word	0x00000000
	.align		4
        /*0014*/ 	.word	0xfffffffd
	.align		4
        /*0018*/ 	.word	0x00000000
	.align		4
        /*001c*/ 	.word	0xfffffffc


//--------------------- .nv.constant4             --------------------------
	.section	.nv.constant4,"a",@progbits
	.align	8
	.align		8
.nv.constant4:
        /*0000*/ 	.dword	x
	.align		8
        /*0008*/ 	.dword	scaled_x
	.align		8
        /*0010*/ 	.dword	neg_scaled
	.align		8
        /*0018*/ 	.dword	exp_neg
	.align		8
        /*0020*/ 	.dword	one_plus
	.align		8
        /*0028*/ 	.dword	sigmoid_out
	.align		8
        /*0030*/ 	.dword	result


//--------------------- .text._Z14nn_GELU_kernelPfS_ --------------------------
	.section	.text._Z14nn_GELU_kernelPfS_,"ax",@progbits
	.align	128
        .global         _Z14nn_GELU_kernelPfS_
        .type           _Z14nn_GELU_kernelPfS_,@function
        .size           _Z14nn_GELU_kernelPfS_,(.L_x_8 - _Z14nn_GELU_kernelPfS_)
        .other          _Z14nn_GELU_kernelPfS_,@"STO_CUDA_ENTRY STV_DEFAULT"
_Z14nn_GELU_kernelPfS_:
.text._Z14nn_GELU_kernelPfS_:
[----:B------:R-:W-:Y:S01]  /*0000*/  LDC R1, c[0x0][0x37c] ;  /* 0x0000df00ff017b82 */ /* 0x000fe20000000800 */
[----:B------:R-:W0:Y:S07]  /*0010*/  S2R R7, SR_TID.X ;  /* 0x0000000000077919 */ /* 0x000e2e0000002100 */
[----:B------:R-:W1:Y:S01]  /*0020*/  LDC R3, c[0x0][0x364] ;  /* 0x0000d900ff037b82 */ /* 0x000e620000000800 */
[----:B------:R-:W1:Y:S07]  /*0030*/  S2R R6, SR_TID.Y ;  /* 0x0000000000067919 */ /* 0x000e6e0000002200 */
[----:B------:R-:W0:Y:S08]  /*0040*/  S2UR UR5, SR_CTAID.X ;  /* 0x00000000000579c3 */ /* 0x000e300000002500 */
[----:B------:R-:W0:Y:S08]  /*0050*/  LDC R0, c[0x0][0x360] ;  /* 0x0000d800ff007b82 */ /* 0x000e300000000800 */
[----:B------:R-:W1:Y:S01]  /*0060*/  S2UR UR4, SR_CTAID.Y ;  /* 0x00000000000479c3 */ /* 0x000e620000002600 */
[----:B0-----:R-:W-:-:S05]  /*0070*/  IMAD R7, R0, UR5, R7 ;  /* 0x0000000500077c24 */ /* 0x001fca000f8e0207 */
[----:B------:R-:W-:Y:S01]  /*0080*/  ISETP.GT.AND P0, PT, R7, 0x7, PT ;  /* 0x000000070700780c */ /* 0x000fe20003f04270 */
[----:B-1----:R-:W-:-:S05]  /*0090*/  IMAD R6, R3, UR4, R6 ;  /* 0x0000000403067c24 */ /* 0x002fca000f8e0206 */
[----:B------:R-:W-:-:S13]  /*00a0*/  ISETP.GT.U32.OR P0, PT, R6, 0x7, P0 ;  /* 0x000000070600780c */ /* 0x000fda0000704470 */
[----:B------:R-:W-:Y:S05]  /*00b0*/  @P0 EXIT ;  /* 0x000000000000094d */ /* 0x000fea0003800000 */
[----:B------:R-:W0:Y:S01]  /*00c0*/  LDC.64 R2, c[0x0][0x380] ;  /* 0x0000e000ff027b82 */ /* 0x000e220000000a00 */
[----:B------:R-:W1:Y:S01]  /*00d0*/  LDCU.64 UR4, c[0x0][0x358] ;  /* 0x00006b00ff0477ac */ /* 0x000e620008000a00 */
[----:B------:R-:W-:-:S06]  /*00e0*/  LEA R8, R6, R7, 0x3 ;  /* 0x0000000706087211 */ /* 0x000fcc00078e18ff */
[----:B------:R-:W2:Y:S08]  /*00f0*/  LDC.64 R12, c[0x4][RZ] ;  /* 0x01000000ff0c7b82 */ /* 0x000eb00000000a00 */
[----:B------:R-:W3:Y:S01]  /*0100*/  LDC.64 R16, c[0x4][0x8] ;  /* 0x01000200ff107b82 */ /* 0x000ee20000000a00 */
[----:B0-----:R-:W-:-:S07]  /*0110*/  IMAD.WIDE R2, R8, 0x4, R2 ;  /* 0x0000000408027825 */ /* 0x001fce00078e0202 */
[----:B------:R-:W0:Y:S01]  /*0120*/  LDC.64 R18, c[0x4][0x10] ;  /* 0x01000400ff127b82 */ /* 0x000e220000000a00 */
[----:B-1----:R0:W4:Y:S01]  /*0130*/  LDG.E R9, desc[UR4][R2.64] ;  /* 0x0000000402097981 */ /* 0x002122000c1e1900 */
[----:B------:R-:W-:Y:S01]  /*0140*/  BSSY.RECONVERGENT B0, `(.L_x_0) ;  /* 0x0000026000007945 */ /* 0x000fe20003800200 */
[----:B--2---:R-:W-:-:S05]  /*0150*/  IMAD.WIDE.U32 R12, R6, 0x20, R12 ;  /* 0x00000020060c7825 */ /* 0x004fca00078e000c */
[----:B------:R-:W1:Y:S01]  /*0160*/  LDC.64 R4, c[0x4][0x18] ;  /* 0x01000600ff047b82 */ /* 0x000e620000000a00 */
[----:B------:R-:W-:-:S07]  /*0170*/  IMAD.WIDE R12, R7, 0x4, R12 ;  /* 0x00000004070c7825 */ /* 0x000fce00078e020c */
[----:B------:R-:W2:Y:S01]  /*0180*/  LDC.64 R10, c[0x4][0x20] ;  /* 0x01000800ff0a7b82 */ /* 0x000ea20000000a00 */
[----:B---3--:R-:W-:-:S04]  /*0190*/  IMAD.WIDE.U32 R16, R6, 0x20, R16 ;  /* 0x0000002006107825 */ /* 0x008fc800078e0010 */
[----:B------:R-:W-:-:S04]  /*01a0*/  IMAD.WIDE R16, R7, 0x4, R16 ;  /* 0x0000000407107825 */ /* 0x000fc800078e0210 */
[----:B0-----:R-:W-:-:S04]  /*01b0*/  IMAD.WIDE.U32 R2, R6, 0x20, R18 ;  /* 0x0000002006027825 */ /* 0x001fc800078e0012 */
[----:B-1----:R-:W-:-:S04]  /*01c0*/  IMAD.WIDE.U32 R4, R6, 0x20, R4 ;  /* 0x0000002006047825 */ /* 0x002fc800078e0004 */
[----:B------:R-:W-:-:S04]  /*01d0*/  IMAD.WIDE R2, R7, 0x4, R2 ;  /* 0x0000000407027825 */ /* 0x000fc800078e0202 */
[----:B--2---:R-:W-:-:S04]  /*01e0*/  IMAD.WIDE.U32 R10, R6, 0x20, R10 ;  /* 0x00000020060a7825 */ /* 0x004fc800078e000a */
[----:B------:R-:W-:-:S04]  /*01f0*/  IMAD.WIDE R4, R7, 0x4, R4 ;  /* 0x0000000407047825 */ /* 0x000fc800078e0204 */
[----:B------:R-:W-:-:S04]  /*0200*/  IMAD.WIDE R10, R7, 0x4, R10 ;  /* 0x00000004070a7825 */ /* 0x000fc800078e020a */
[----:B----4-:R-:W-:Y:S01]  /*0210*/  FMUL R14, R9, 1.7020000219345092773 ;  /* 0x3fd9db23090e7820 */ /* 0x010fe20000400000 */
[----:B------:R0:W-:Y:S03]  /*0220*/  STG.E desc[UR4][R12.64], R9 ;  /* 0x000000090c007986 */ /* 0x0001e6000c101904 */
[C---:B------:R-:W-:Y:S01]  /*0230*/  FMUL R15, R14.reuse, -1.4426950216293334961 ;  /* 0xbfb8aa3b0e0f7820 */ /* 0x040fe20000400000 */
[----:B------:R-:W-:Y:S01]  /*0240*/  FADD R19, -R14, -RZ ;  /* 0x800000ff0e137221 */ /* 0x000fe20000000100 */
[----:B------:R0:W-:Y:S03]  /*0250*/  STG.E desc[UR4][R16.64], R14 ;  /* 0x0000000e10007986 */ /* 0x0001e6000c101904 */
[----:B------:R-:W-:Y:S01]  /*0260*/  FSETP.GEU.AND P0, PT, R15, -126, PT ;  /* 0xc2fc00000f00780b */ /* 0x000fe20003f0e000 */
[----:B------:R0:W-:-:S12]  /*0270*/  STG.E desc[UR4][R2.64], R19 ;  /* 0x0000001302007986 */ /* 0x0001d8000c101904 */
[----:B------:R-:W-:-:S04]  /*0280*/  @!P0 FMUL R15, R15, 0.5 ;  /* 0x3f0000000f0f8820 */ /* 0x000fc80000400000 */
[----:B------:R-:W1:Y:S02]  /*0290*/  MUFU.EX2 R0, R15 ;  /* 0x0000000f00007308 */ /* 0x000e640000000800 */
[----:B-1----:R-:W-:-:S04]  /*02a0*/  @!P0 FMUL R0, R0, R0 ;  /* 0x0000000000008220 */ /* 0x002fc80000400000 */
[----:B------:R-:W-:Y:S01]  /*02b0*/  FADD R15, R0, 1 ;  /* 0x3f800000000f7421 */ /* 0x000fe20000000000 */
[----:B------:R0:W-:Y:S04]  /*02c0*/  STG.E desc[UR4][R4.64], R0 ;  /* 0x0000000004007986 */ /* 0x0001e8000c101904 */
[----:B------:R-:W-:Y:S01]  /*02d0*/  IADD3 R18, PT, PT, R15, 0x1800000, RZ ;  /* 0x018000000f127810 */ /* 0x000fe20007ffe0ff */
[----:B------:R0:W-:Y:S03]  /*02e0*/  STG.E desc[UR4][R10.64], R15 ;  /* 0x0000000f0a007986 */ /* 0x0001e6000c101904 */
[----:B------:R-:W-:-:S04]  /*02f0*/  LOP3.LUT R18, R18, 0x7f800000, RZ, 0xc0, !PT ;  /* 0x7f80000012127812 */ /* 0x000fc800078ec0ff */
[----:B------:R-:W-:-:S13]  /*0300*/  ISETP.GT.U32.AND P0, PT, R18, 0x1ffffff, PT ;  /* 0x01ffffff1200780c */ /* 0x000fda0003f04070 */
[----:B0-----:R-:W-:Y:S05]  /*0310*/  @P0 BRA `(.L_x_1) ;  /* 0x0000000000100947 */ /* 0x001fea0003800000 */
[----:B------:R-:W-:-:S07]  /*0320*/  MOV R4, 0x340 ;  /* 0x0000034000047802 */ /* 0x000fce0000000f00 */
[----:B------:R-:W-:Y:S05]  /*0330*/  CALL.REL.NOINC `($__internal_0_$__cuda_sm20_rcp_rn_f32_slowpath) ;  /* 0x0000000000507944 */ /* 0x000fea0003c00000 */
[----:B------:R-:W-:Y:S01]  /*0340*/  MOV R0, R3 ;  /* 0x0000000300007202 */ /* 0x000fe20000000f00 */
[----:B------:R-:W-:Y:S06]  /*0350*/  BRA `(.L_x_2) ;  /* 0x0000000000107947 */ /* 0x000fec0003800000 */
.L_x_1:
[----:B------:R-:W0:Y:S02]  /*0360*/  MUFU.RCP R0, R15 ;  /* 0x0000000f00007308 */ /* 0x000e240000001000 */
[----:B0-----:R-:W-:-:S04]  /*0370*/  FFMA R2, R15, R0, -1 ;  /* 0xbf8000000f027423 */ /* 0x001fc80000000000 */
[----:B------:R-:W-:-:S04]  /*0380*/  FADD.FTZ R3, -R2, -RZ ;  /* 0x800000ff02037221 */ /* 0x000fc80000010100 */
[----:B------:R-:W-:-:S07]  /*0390*/  FFMA R0, R0, R3, R0 ;  /* 0x0000000300007223 */ /* 0x000fce0000000000 */
.L_x_2:
[----:B------:R-:W-:Y:S05]  /*03a0*/  BSYNC.RECONVERGENT B0 ;  /* 0x0000000000007941 */ /* 0x000fea0003800200 */
.L_x_0:
[----:B------:R-:W0:Y:S08]  /*03b0*/  LDC.64 R2, c[0x4][0x28] ;  /* 0x01000a00ff027b82 */ /* 0x000e300000000a00 */
[----:B------:R-:W1:Y:S08]  /*03c0*/  LDC.64 R4, c[0x4][0x30] ;  /* 0x01000c00ff047b82 */ /* 0x000e700000000a00 */
[----:B------:R-:W2:Y:S01]  /*03d0*/  LDC.64 R10, c[0x0][0x388] ;  /* 0x0000e200ff0a7b82 */ /* 0x000ea20000000a00 */
[----:B0-----:R-:W-:-:S04]  /*03e0*/  IMAD.WIDE.U32 R2, R6, 0x20, R2 ;  /* 0x0000002006027825 */ /* 0x001fc800078e0002 */
[----:B------:R-:W-:-:S04]  /*03f0*/  IMAD.WIDE R2, R7, 0x4, R2 ;  /* 0x0000000407027825 */ /* 0x000fc800078e0202 */
[----:B-1----:R-:W-:Y:S01]  /*0400*/  IMAD.WIDE.U32 R4, R6, 0x20, R4 ;  /* 0x0000002006047825 */ /* 0x002fe200078e0004 */
[----:B------:R-:W-:Y:S03]  /*0410*/  STG.E desc[UR4][R2.64], R0 ;  /* 0x0000000002007986 */ /* 0x000fe6000c101904 */
[----:B------:R-:W-:-:S04]  /*0420*/  IMAD.WIDE R4, R7, 0x4, R4 ;  /* 0x0000000407047825 */ /* 0x000fc800078e0204 */
[----:B------:R-:W-:Y:S01]  /*0430*/  FMUL R7, R9, R0 ;  /* 0x0000000009077220 */ /* 0x000fe20000400000 */
[----:B--2---:R-:W-:-:S04]  /*0440*/  IMAD.WIDE R8, R8, 0x4, R10 ;  /* 0x0000000408087825 */ /* 0x004fc800078e020a */
[----:B------:R-:W-:Y:S04]  /*0450*/  STG.E desc[UR4][R4.64], R7 ;  /* 0x0000000704007986 */ /* 0x000fe8000c101904 */
[----:B------:R-:W-:Y:S01]  /*0460*/  STG.E desc[UR4][R8.64], R7 ;  /* 0x0000000708007986 */ /* 0x000fe2000c101904 */
[----:B------:R-:W-:Y:S05]  /*0470*/  EXIT ;  /* 0x000000000000794d */ /* 0x000fea0003800000 */
        .weak           $__internal_0_$__cuda_sm20_rcp_rn_f32_slowpath
        .type           $__internal_0_$__cuda_sm20_rcp_rn_f32_slowpath,@function
        .size           $__internal_0_$__cuda_sm20_rcp_rn_f32_slowpath,(.L_x_8 - $__internal_0_$__cuda_sm20_rcp_rn_f32_slowpath)
$__internal_0_$__cuda_sm20_rcp_rn_f32_slowpath:
[----:B------:R-:W-:Y:S01]  /*0480*/  SHF.L.U32 R0, R15, 0x1, RZ ;  /* 0x000000010f007819 */ /* 0x000fe200000006ff */
[----:B------:R-:W-:Y:S03]  /*0490*/  BSSY.RECONVERGENT B1, `(.L_x_3) ;  /* 0x0000031000017945 */ /* 0x000fe60003800200 */
[----:B------:R-:W-:Y:S02]  /*04a0*/  SHF.R.U32.HI R2, RZ, 0x18, R0 ;  /* 0x00000018ff027819 */ /* 0x000fe40000011600 */
[----:B------:R-:W-:Y:S02]  /*04b0*/  MOV R0, R15 ;  /* 0x0000000f00007202 */ /* 0x000fe40000000f00 */
[----:B------:R-:W-:-:S13]  /*04c0*/  ISETP.NE.U32.AND P0, PT, R2, RZ, PT ;  /* 0x000000ff0200720c */ /* 0x000fda0003f05070 */
[----:B------:R-:W-:Y:S05]  /*04d0*/  @P0 BRA `(.L_x_4) ;  /* 0x0000000000280947 */ /* 0x000fea0003800000 */
[----:B------:R-:W-:-:S04]  /*04e0*/  SHF.L.U32 R2, R0, 0x1, RZ ;  /* 0x0000000100027819 */ /* 0x000fc800000006ff */
[----:B------:R-:W-:-:S13]  /*04f0*/  ISETP.NE.AND P0, PT, R2, RZ, PT ;  /* 0x000000ff0200720c */ /* 0x000fda0003f05270 */
[----:B------:R-:W-:Y:S01]  /*0500*/  @P0 FFMA R5, R0, 1.84467440737095516160e+19, RZ ;  /* 0x5f80000000050823 */ /* 0x000fe200000000ff */
[----:B------:R-:W-:Y:S08]  /*0510*/  @!P0 MUFU.RCP R3, R0 ;  /* 0x0000000000038308 */ /* 0x000ff00000001000 */
[----:B------:R-:W0:Y:S02]  /*0520*/  @P0 MUFU.RCP R2, R5 ;  /* 0x0000000500020308 */ /* 0x000e240000001000 */
[----:B0-----:R-:W-:-:S04]  /*0530*/  @P0 FFMA R10, R5, R2, -1 ;  /* 0xbf800000050a0423 */ /* 0x001fc80000000002 */
[----:B------:R-:W-:-:S04]  /*0540*/  @P0 FADD.FTZ R11, -R10, -RZ ;  /* 0x800000ff0a0b0221 */ /* 0x000fc80000010100 */
[----:B------:R-:W-:-:S04]  /*0550*/  @P0 FFMA R2, R2, R11, R2 ;  /* 0x0000000b02020223 */ /* 0x000fc80000000002 */
[----:B------:R-:W-:Y:S01]  /*0560*/  @P0 FFMA R3, R2, 1.84467440737095516160e+19, RZ ;  /* 0x5f80000002030823 */ /* 0x000fe200000000ff */
[----:B------:R-:W-:Y:S06]  /*0570*/  BRA `(.L_x_5) ;  /* 0x0000000000887947 */ /* 0x000fec0003800000 */
.L_x_4:
[----:B------:R-:W-:-:S05]  /*0580*/  VIADD R3, R2, 0xffffff03 ;  /* 0xffffff0302037836 */ /* 0x000fca0000000000 */
[----:B------:R-:W-:-:S13]  /*0590*/  ISETP.GT.U32.AND P0, PT, R3, 0x1, PT ;  /* 0x000000010300780c */ /* 0x000fda0003f04070 */
[----:B------:R-:W-:Y:S05]  /*05a0*/  @P0 BRA `(.L_x_6) ;  /* 0x0000000000780947 */ /* 0x000fea0003800000 */
[----:B------:R-:W-:Y:S01]  /*05b0*/  LOP3.LUT R5, R0, 0x7fffff, RZ, 0xc0, !PT ;  /* 0x007fffff00057812 */ /* 0x000fe200078ec0ff */
[----:B------:R-:W-:-:S03]  /*05c0*/  HFMA2 R14, -RZ, RZ, 0, 1.78813934326171875e-07 ;  /* 0x00000003ff0e7431 */ /* 0x000fc600000001ff */
[----:B------:R-:W-:-:S04]  /*05d0*/  LOP3.LUT R5, R5, 0x3f800000, RZ, 0xfc, !PT ;  /* 0x3f80000005057812 */ /* 0x000fc800078efcff */
[----:B------:R-:W0:Y:S01]  /*05e0*/  MUFU.RCP R10, R5 ;  /* 0x00000005000a7308 */ /* 0x000e220000001000 */
[----:B------:R-:W-:Y:S01]  /*05f0*/  SHF.L.U32 R13, R14, R3, RZ ;  /* 0x000000030e0d7219 */ /* 0x000fe200000006ff */
[----:B0-----:R-:W-:-:S04]  /*0600*/  FFMA R11, R5, R10, -1 ;  /* 0xbf800000050b7423 */ /* 0x001fc8000000000a */
[----:B------:R-:W-:-:S04]  /*0610*/  FADD.FTZ R11, -R11, -RZ ;  /* 0x800000ff0b0b7221 */ /* 0x000fc80000010100 */
[CCC-:B------:R-:W-:Y:S01]  /*0620*/  FFMA.RM R12, R10.reuse, R11.reuse, R10.reuse ;  /* 0x0000000b0a0c7223 */ /* 0x1c0fe2000000400a */
[----:B------:R-:W-:-:S04]  /*0630*/  FFMA.RP R11, R10, R11, R10 ;  /* 0x0000000b0a0b7223 */ /* 0x000fc8000000800a */
[C---:B------:R-:W-:Y:S02]  /*0640*/  LOP3.LUT R10, R12.reuse, 0x7fffff, RZ, 0xc0, !PT ;  /* 0x007fffff0c0a7812 */ /* 0x040fe400078ec0ff */
[----:B------:R-:W-:Y:S02]  /*0650*/  FSETP.NEU.FTZ.AND P0, PT, R12, R11, PT ;  /* 0x0000000b0c00720b */ /* 0x000fe40003f1d000 */
[----:B------:R-:W-:Y:S02]  /*0660*/  LOP3.LUT R10, R10, 0x800000, RZ, 0xfc, !PT ;  /* 0x008000000a0a7812 */ /* 0x000fe400078efcff */
[----:B------:R-:W-:Y:S02]  /*0670*/  SEL R11, RZ, 0xffffffff, !P0 ;  /* 0xffffffffff0b7807 */ /* 0x000fe40004000000 */
[----:B------:R-:W-:Y:S02]  /*0680*/  LOP3.LUT R12, R13, R10, RZ, 0xc0, !PT ;  /* 0x0000000a0d0c7212 */ /* 0x000fe400078ec0ff */
[----:B------:R-:W-:-:S02]  /*0690*/  IADD3 R11, PT, PT, -R11, RZ, RZ ;  /* 0x000000ff0b0b7210 */ /* 0x000fc40007ffe1ff */
[-C--:B------:R-:W-:Y:S02]  /*06a0*/  SHF.R.U32.HI R12, RZ, R3.reuse, R12 ;  /* 0x00000003ff0c7219 */ /* 0x080fe4000001160c */
[----:B------:R-:W-:Y:S02]  /*06b0*/  LOP3.LUT P1, RZ, R11, R3, R10, 0xf8, !PT ;  /* 0x000000030bff7212 */ /* 0x000fe4000782f80a */
[C---:B------:R-:W-:Y:S02]  /*06c0*/  LOP3.LUT P0, RZ, R12.reuse, 0x1, RZ, 0xc0, !PT ;  /* 0x000000010cff7812 */ /* 0x040fe4000780c0ff */
[----:B------:R-:W-:-:S04]  /*06d0*/  LOP3.LUT P2, RZ, R12, 0x2, RZ, 0xc0, !PT ;  /* 0x000000020cff7812 */ /* 0x000fc8000784c0ff */
[----:B------:R-:W-:Y:S02]  /*06e0*/  PLOP3.LUT P0, PT, P0, P1, P2, 0xe0, 0x0 ;  /* 0x000000000000781c */ /* 0x000fe40000703c20 */
[----:B------:R-:W-:Y:S02]  /*06f0*/  LOP3.LUT P1, RZ, R0, 0x7fffff, RZ, 0xc0, !PT ;  /* 0x007fffff00ff7812 */ /* 0x000fe4000782c0ff */
[----:B------:R-:W-:-:S04]  /*0700*/  SEL R3, RZ, 0x1, !P0 ;  /* 0x00000001ff037807 */ /* 0x000fc80004000000 */
[----:B------:R-:W-:-:S04]  /*0710*/  IADD3 R3, PT, PT, -R3, RZ, RZ ;  /* 0x000000ff03037210 */ /* 0x000fc80007ffe1ff */
[----:B------:R-:W-:Y:S01]  /*0720*/  ISETP.GE.AND P0, PT, R3, RZ, PT ;  /* 0x000000ff0300720c */ /* 0x000fe20003f06270 */
[----:B------:R-:W-:-:S05]  /*0730*/  VIADD R3, R2, 0xffffff04 ;  /* 0xffffff0402037836 */ /* 0x000fca0000000000 */
[----:B------:R-:W-:-:S07]  /*0740*/  SHF.R.U32.HI R3, RZ, R3, R10 ;  /* 0x00000003ff037219 */ /* 0x000fce000001160a */
[----:B------:R-:W-:-:S04]  /*0750*/  @!P0 IADD3 R3, PT, PT, R3, 0x1, RZ ;  /* 0x0000000103038810 */ /* 0x000fc80007ffe0ff */
[----:B------:R-:W-:-:S04]  /*0760*/  @!P1 SHF.L.U32 R3, R3, 0x1, RZ ;  /* 0x0000000103039819 */ /* 0x000fc800000006ff */
[----:B------:R-:W-:Y:S01]  /*0770*/  LOP3.LUT R3, R3, 0x80000000, R0, 0xf8, !PT ;  /* 0x8000000003037812 */ /* 0x000fe200078ef800 */
[----:B------:R-:W-:Y:S06]  /*0780*/  BRA `(.L_x_5) ;  /* 0x0000000000047947 */ /* 0x000fec0003800000 */
.L_x_6:
[----:B------:R0:W1:Y:S02]  /*0790*/  MUFU.RCP R3, R0 ;  /* 0x0000000000037308 */ /* 0x0000640000001000 */
.L_x_5:
[----:B------:R-:W-:Y:S05]  /*07a0*/  BSYNC.RECONVERGENT B1 ;  /* 0x0000000000017941 */ /* 0x000fea0003800200 */
.L_x_3:
[----:B------:R-:W-:-:S04]  /*07b0*/  MOV R5, 0x0 ;  /* 0x0000000000057802 */ /* 0x000fc80000000f00 */
[----:B01----:R-:W-:Y:S05]  /*07c0*/  RET.REL.NODEC R4 `(_Z14nn_GELU_kernelPfS_) ;  /* 0xfffffff8040c7950 */ /* 0x003fea0003c3ffff */
.L_x_7:
[----:B------:R-:W-:-:S00]  /*07d0*/  BRA `(.L_x_7) ;  /* 0xfffffffc00fc7947 */ /* 0x000fc0000383ffff */
[----:B------:R-:W-:-:S00]  /*07e0*/  NOP ;  /* 0x0000000000007918 */ /* 0x000fc00000000000 */
        /* <DEDUP_REMOVED lines=9> */
.L_x_8:


//--------------------- .nv.shared.reserved.0     --------------------------
	.section	.nv.shared.reserved.0,"aw",@nobits
	.weak		__nv_reservedSMEM_offset_0_alias
	.size		__nv_reservedSMEM_offset_0_alias, 0, 64
	.other		__nv_reservedSMEM_offset_0_alias,@"STO_CUDA_RESERVED_SHARED STV_DEFAULT"
__nv_reservedSMEM_offset_0_alias:
	.zero		0
	.zero		64


//--------------------- .nv.global                --------------------------
	.section	.nv.global,"aw",@nobits
	.align	4
.nv.global:
	.type		neg_scaled,@object
	.size		neg_scaled,(result - neg_scaled)
neg_scaled:
	.zero		256
	.type		result,@object
	.size		result,(x - result)
result:
	.zero		256
	.type		x,@object
	.size		x,(one_plus - x)
x:
	.zero		256
	.type		one_plus,@object
	.size		one_plus,(scaled_x - one_plus)
one_plus:
	.zero		256
	.type		scaled_x,@object
	.size		scaled_x,(sigmoid_out - scaled_x)
scaled_x:
	.zero		256
	.type		sigmoid_out,@object
	.size		sigmoid_out,(exp_neg - sigmoid_out)
sigmoid_out:
	.zero		256
	.type		exp_neg,@object
	.size		exp_neg,(.L_3 - exp_neg)
exp_neg:
	.zero		256
.L_3:


//--------------------- .nv.constant0._Z14nn_GELU_kernelPfS_ --------------------------
	.section	.nv.constant0._Z14nn_GELU_kernelPfS_,"a",@progbits
	.sectionflags	@""
	.align	4
.nv.constant0._Z14nn_GELU_kernelPfS_:
	.zero		912


//--------------------- SYMBOLS --------------------------

	.type		.nv.reservedSmem.offset0,@object
	.size		.nv.reservedSmem.offset0,0x4
